//
// Generated by NVIDIA NVVM Compiler
//
// Compiler Build ID: CL-36424714
// Cuda compilation tools, release 13.0, V13.0.88
// Based on NVVM 20.0.0
//

.version 9.0
.target sm_100
.address_size 64

	// .globl	_Z7stencilPiS_
// _ZZ7stencilPiS_E3tmp has been demoted

.visible .entry _Z7stencilPiS_(
	.param .u64 .ptr .align 1 _Z7stencilPiS__param_0,
	.param .u64 .ptr .align 1 _Z7stencilPiS__param_1
)
{
	.reg .pred 	%p<2>;
	.reg .b32 	%r<27>;
	.reg .b64 	%rd<11>;
	// demoted variable
	.shared .align 4 .b8 _ZZ7stencilPiS_E3tmp[1048];
	ld.param.u64 	%rd4, [_Z7stencilPiS__param_0];
	ld.param.u64 	%rd3, [_Z7stencilPiS__param_1];
	cvta.to.global.u64 	%rd1, %rd4;
	mov.u32 	%r4, %ctaid.x;
	mov.u32 	%r1, %ntid.x;
	mov.u32 	%r5, %tid.x;
	mad.lo.s32 	%r2, %r4, %r1, %r5;
	mul.wide.s32 	%rd5, %r2, 4;
	add.s64 	%rd2, %rd1, %rd5;
	ld.global.u32 	%r6, [%rd2];
	shl.b32 	%r7, %r5, 2;
	mov.u32 	%r8, _ZZ7stencilPiS_E3tmp;
	add.s32 	%r3, %r8, %r7;
	st.shared.u32 	[%r3+12], %r6;
	setp.gt.u32 	%p1, %r5, 2;
	@%p1 bra 	$L__BB0_2;
	ld.global.u32 	%r9, [%rd2+-12];
	st.shared.u32 	[%r3], %r9;
	add.s32 	%r10, %r2, %r1;
	mul.wide.u32 	%rd6, %r10, 4;
	add.s64 	%rd7, %rd1, %rd6;
	ld.global.u32 	%r11, [%rd7];
	shl.b32 	%r12, %r1, 2;
	add.s32 	%r13, %r3, %r12;
	st.shared.u32 	[%r13+12], %r11;
$L__BB0_2:
	bar.sync 	0;
	ld.shared.u32 	%r14, [%r3];
	ld.shared.u32 	%r15, [%r3+4];
	add.s32 	%r16, %r15, %r14;
	ld.shared.u32 	%r17, [%r3+8];
	add.s32 	%r18, %r17, %r16;
	ld.shared.u32 	%r19, [%r3+12];
	add.s32 	%r20, %r19, %r18;
	ld.shared.u32 	%r21, [%r3+16];
	add.s32 	%r22, %r21, %r20;
	ld.shared.u32 	%r23, [%r3+20];
	add.s32 	%r24, %r23, %r22;
	ld.shared.u32 	%r25, [%r3+24];
	add.s32 	%r26, %r25, %r24;
	cvta.to.global.u64 	%rd8, %rd3;
	add.s64 	%rd10, %rd8, %rd5;
	st.global.u32 	[%rd10], %r26;
	ret;

}


// ===== COMPILED SASS (sm_100) =====

	.target	sm_100

	.elftype	@"ET_EXEC"


//--------------------- .note.nv.tkinfo           --------------------------
	.section	.note.nv.tkinfo,"",@"SHT_NOTE"
	.sectionflags	@"SHF_NOTE_NV_TKINFO"
	.tkinfo
        /*0018*/ 	.word	0x00000002
        /*0030*/ 	.string	""
        /*0030*/ 	.string	"ptxas"
        /*0030*/ 	.string	"Cuda compilation tools, release 13.0, V13.0.88"
        /*0030*/ 	.string	"Build cuda_13.0.r13.0/compiler.36424714_0"
        /*0030*/ 	.string	"-arch sm_100 -m 64 "



//--------------------- .note.nv.cuinfo           --------------------------
	.section	.note.nv.cuinfo,"",@"SHT_NOTE"
	.sectionflags	@"SHF_NOTE_NV_CUINFO"
        /*0018*/ 	.short	0x0002
        /*001a*/ 	.short	0x0064
        /*001c*/ 	.short	0x0082
	.zero		2


//--------------------- .nv.info                  --------------------------
	.section	.nv.info,"",@"SHT_CUDA_INFO"
	.align	4


	//----- nvinfo : EIATTR_REGCOUNT
	.align		4
        /*0000*/ 	.byte	0x04, 0x2f
        /*0002*/ 	.short	(.L_1 - .L_0)
	.align		4
.L_0:
        /*0004*/ 	.word	index@(_Z7stencilPiS_)
        /*0008*/ 	.word	0x00000012


	//----- nvinfo : EIATTR_FRAME_SIZE
	.align		4
.L_1:
        /*000c*/ 	.byte	0x04, 0x11
        /*000e*/ 	.short	(.L_3 - .L_2)
	.align		4
.L_2:
        /*0010*/ 	.word	index@(_Z7stencilPiS_)
        /*0014*/ 	.word	0x00000000


	//----- nvinfo : EIATTR_MIN_STACK_SIZE
	.align		4
.L_3:
        /*0018*/ 	.byte	0x04, 0x12
        /*001a*/ 	.short	(.L_5 - .L_4)
	.align		4
.L_4:
        /*001c*/ 	.word	index@(_Z7stencilPiS_)
        /*0020*/ 	.word	0x00000000
.L_5:


//--------------------- .nv.compat                --------------------------
	.section	.nv.compat,"",@"SHT_CUDA_COMPAT_INFO"
	.align	4
        /*0000*/ 	.byte	0x02, 0x09, 0x00, 0x00, 0x02, 0x02, 0x01, 0x00, 0x02, 0x05, 0x05, 0x00, 0x03, 0x07, 0x01, 0x01
        /*0010*/ 	.byte	0x02, 0x03, 0x00, 0x00, 0x02, 0x06, 0x01, 0x00, 0x04, 0x0b, 0x08, 0x00, 0x09, 0x00, 0x00, 0x00
        /*0020*/ 	.byte	0x00, 0x00, 0x00, 0x00


//--------------------- .nv.info._Z7stencilPiS_   --------------------------
	.section	.nv.info._Z7stencilPiS_,"",@"SHT_CUDA_INFO"
	.sectionflags	@""
	.align	4


	//----- nvinfo : EIATTR_CUDA_API_VERSION
	.align		4
        /*0000*/ 	.byte	0x04, 0x37
        /*0002*/ 	.short	(.L_7 - .L_6)
.L_6:
        /*0004*/ 	.word	0x00000082


	//----- nvinfo : EIATTR_KPARAM_INFO
	.align		4
.L_7:
        /*0008*/ 	.byte	0x04, 0x17
        /*000a*/ 	.short	(.L_9 - .L_8)
.L_8:
        /*000c*/ 	.word	0x00000000
        /*0010*/ 	.short	0x0001
        /*0012*/ 	.short	0x0008
        /*0014*/ 	.byte	0x00, 0xf5, 0x21, 0x00


	//----- nvinfo : EIATTR_KPARAM_INFO
	.align		4
.L_9:
        /*0018*/ 	.byte	0x04, 0x17
        /*001a*/ 	.short	(.L_11 - .L_10)
.L_10:
        /*001c*/ 	.word	0x00000000
        /*0020*/ 	.short	0x0000
        /*0022*/ 	.short	0x0000
        /*0024*/ 	.byte	0x00, 0xf5, 0x21, 0x00


	//----- nvinfo : EIATTR_SPARSE_MMA_MASK
	.align		4
.L_11:
        /*0028*/ 	.byte	0x03, 0x50
        /*002a*/ 	.short	0x0000


	//----- nvinfo : EIATTR_MAXREG_COUNT
	.align		4
        /*002c*/ 	.byte	0x03, 0x1b
        /*002e*/ 	.short	0x00ff


	//----- nvinfo : EIATTR_NUM_BARRIERS
	.align		4
        /*0030*/ 	.byte	0x02, 0x4c
        /*0032*/ 	.byte	0x01
	.zero		1


	//----- nvinfo : EIATTR_MERCURY_ISA_VERSION
	.align		4
        /*0034*/ 	.byte	0x03, 0x5f
        /*0036*/ 	.short	0x0101


	//----- nvinfo : EIATTR_VRC_CTA_INIT_COUNT
	.align		4
        /*0038*/ 	.byte	0x02, 0x4a
	.zero		1
	.zero		1


	//----- nvinfo : EIATTR_EXIT_INSTR_OFFSETS
	.align		4
        /*003c*/ 	.byte	0x04, 0x1c
        /*003e*/ 	.short	(.L_13 - .L_12)


	//   ....[0]....
.L_12:
        /*0040*/ 	.word	0x00000240


	//----- nvinfo : EIATTR_CBANK_PARAM_SIZE
	.align		4
.L_13:
        /*0044*/ 	.byte	0x03, 0x19
        /*0046*/ 	.short	0x0010


	//----- nvinfo : EIATTR_PARAM_CBANK
	.align		4
        /*0048*/ 	.byte	0x04, 0x0a
        /*004a*/ 	.short	(.L_15 - .L_14)
	.align		4
.L_14:
        /*004c*/ 	.word	index@(.nv.constant0._Z7stencilPiS_)
        /*0050*/ 	.short	0x0380
        /*0052*/ 	.short	0x0010


	//----- nvinfo : EIATTR_SW_WAR
	.align		4
.L_15:
        /*0054*/ 	.byte	0x04, 0x36
        /*0056*/ 	.short	(.L_17 - .L_16)
.L_16:
        /*0058*/ 	.word	0x00000008
.L_17:


//--------------------- .nv.callgraph             --------------------------
	.section	.nv.callgraph,"",@"SHT_CUDA_CALLGRAPH"
	.align	4
	.sectionentsize	8
	.align		4
        /*0000*/ 	.word	0x00000000
	.align		4
        /*0004*/ 	.word	0xffffffff
	.align		4
        /*0008*/ 	.word	0x00000000
	.align		4
        /*000c*/ 	.word	0xfffffffe
	.align		4
        /*0010*/ 	.word	0x00000000
	.align		4
        /*0014*/ 	.word	0xfffffffd
	.align		4
        /*0018*/ 	.word	0x00000000
	.align		4
        /*001c*/ 	.word	0xfffffffc


//--------------------- .text._Z7stencilPiS_      --------------------------
	.section	.text._Z7stencilPiS_,"ax",@progbits
	.align	128
        .global         _Z7stencilPiS_
        .type           _Z7stencilPiS_,@function
        .size           _Z7stencilPiS_,(.L_x_1 - _Z7stencilPiS_)
        .other          _Z7stencilPiS_,@"STO_CUDA_ENTRY STV_DEFAULT"
_Z7stencilPiS_:
.text._Z7stencilPiS_:
[----:B------:R-:W-:Y:S01]  /*0000*/  LDC R1, c[0x0][0x37c] ;  /* 0x0000df00ff017b82 */ /* 0x000fe20000000800 */
[----:B------:R-:W0:Y:S07]  /*0010*/  S2R R11, SR_TID.X ;  /* 0x00000000000b7919 */ /* 0x000e2e0000002100 */
[----:B------:R-:W1:Y:S01]  /*0020*/  S2UR UR4, SR_CTAID.X ;  /* 0x00000000000479c3 */ /* 0x000e620000002500 */
[----:B------:R-:W2:Y:S07]  /*0030*/  LDCU.64 UR6, c[0x0][0x358] ;  /* 0x00006b00ff0677ac */ /* 0x000eae0008000a00 */
[----:B------:R-:W1:Y:S08]  /*0040*/  LDC R8, c[0x0][0x360] ;  /* 0x0000d800ff087b82 */ /* 0x000e700000000800 */
[----:B------:R-:W3:Y:S01]  /*0050*/  LDC.64 R4, c[0x0][0x380] ;  /* 0x0000e000ff047b82 */ /* 0x000ee20000000a00 */
[----:B0-----:R-:W-:Y:S01]  /*0060*/  ISETP.GT.U32.AND P0, PT, R11, 0x2, PT ;  /* 0x000000020b00780c */ /* 0x001fe20003f04070 */
[----:B-1----:R-:W-:-:S04]  /*0070*/  IMAD R7, R8, UR4, R11 ;  /* 0x0000000408077c24 */ /* 0x002fc8000f8e020b */
[----:B---3--:R-:W-:-:S08]  /*0080*/  IMAD.WIDE R2, R7, 0x4, R4 ;  /* 0x0000000407027825 */ /* 0x008fd000078e0204 */
[----:B------:R-:W-:Y:S01]  /*0090*/  @!P0 IMAD.IADD R9, R7, 0x1, R8 ;  /* 0x0000000107098824 */ /* 0x000fe200078e0208 */
[----:B--2---:R-:W2:Y:S03]  /*00a0*/  LDG.E R0, desc[UR6][R2.64] ;  /* 0x0000000602007981 */ /* 0x004ea6000c1e1900 */
[----:B------:R-:W-:Y:S01]  /*00b0*/  @!P0 IMAD.WIDE.U32 R4, R9, 0x4, R4 ;  /* 0x0000000409048825 */ /* 0x000fe200078e0004 */
[----:B------:R0:W3:Y:S05]  /*00c0*/  @!P0 LDG.E R6, desc[UR6][R2.64+-0xc] ;  /* 0xfffff40602068981 */ /* 0x0000ea000c1e1900 */
[----:B------:R-:W4:Y:S01]  /*00d0*/  @!P0 LDG.E R4, desc[UR6][R4.64] ;  /* 0x0000000604048981 */ /* 0x000f22000c1e1900 */
[----:B------:R-:W1:Y:S01]  /*00e0*/  S2UR UR5, SR_CgaCtaId ;  /* 0x00000000000579c3 */ /* 0x000e620000008800 */
[----:B------:R-:W-:-:S07]  /*00f0*/  UMOV UR4, 0x400 ;  /* 0x0000040000047882 */ /* 0x000fce0000000000 */
[----:B0-----:R-:W0:Y:S01]  /*0100*/  LDC.64 R2, c[0x0][0x388] ;  /* 0x0000e200ff027b82 */ /* 0x001e220000000a00 */
[----:B-1----:R-:W-:-:S06]  /*0110*/  ULEA UR4, UR5, UR4, 0x18 ;  /* 0x0000000405047291 */ /* 0x002fcc000f8ec0ff */
[----:B------:R-:W-:-:S04]  /*0120*/  LEA R9, R11, UR4, 0x2 ;  /* 0x000000040b097c11 */ /* 0x000fc8000f8e10ff */
[----:B------:R-:W-:Y:S01]  /*0130*/  @!P0 LEA R11, R8, R9, 0x2 ;  /* 0x00000009080b8211 */ /* 0x000fe200078e10ff */
[----:B0-----:R-:W-:Y:S01]  /*0140*/  IMAD.WIDE R2, R7, 0x4, R2 ;  /* 0x0000000407027825 */ /* 0x001fe200078e0202 */
[----:B--2---:R-:W-:Y:S04]  /*0150*/  STS [R9+0xc], R0 ;  /* 0x00000c0009007388 */ /* 0x004fe80000000800 */
[----:B---3--:R-:W-:Y:S04]  /*0160*/  @!P0 STS [R9], R6 ;  /* 0x0000000609008388 */ /* 0x008fe80000000800 */
[----:B----4-:R-:W-:Y:S01]  /*0170*/  @!P0 STS [R11+0xc], R4 ;  /* 0x00000c040b008388 */ /* 0x010fe20000000800 */
[----:B------:R-:W-:Y:S06]  /*0180*/  BAR.SYNC.DEFER_BLOCKING 0x0 ;  /* 0x0000000000007b1d */ /* 0x000fec0000010000 */
[----:B------:R-:W-:Y:S04]  /*0190*/  LDS R8, [R9] ;  /* 0x0000000009087984 */ /* 0x000fe80000000800 */
[----:B------:R-:W-:Y:S04]  /*01a0*/  LDS R5, [R9+0x4] ;  /* 0x0000040009057984 */ /* 0x000fe80000000800 */
[----:B------:R-:W0:Y:S04]  /*01b0*/  LDS R10, [R9+0x8] ;  /* 0x00000800090a7984 */ /* 0x000e280000000800 */
[----:B------:R-:W-:Y:S04]  /*01c0*/  LDS R12, [R9+0xc] ;  /* 0x00000c00090c7984 */ /* 0x000fe80000000800 */
[----:B------:R-:W1:Y:S04]  /*01d0*/  LDS R13, [R9+0x10] ;  /* 0x00001000090d7984 */ /* 0x000e680000000800 */
[----:B------:R-:W-:Y:S04]  /*01e0*/  LDS R14, [R9+0x14] ;  /* 0x00001400090e7984 */ /* 0x000fe80000000800 */
[----:B------:R-:W2:Y:S01]  /*01f0*/  LDS R15, [R9+0x18] ;  /* 0x00001800090f7984 */ /* 0x000ea20000000800 */
[----:B0-----:R-:W-:-:S04]  /*0200*/  IADD3 R5, PT, PT, R10, R5, R8 ;  /* 0x000000050a057210 */ /* 0x001fc80007ffe008 */
[----:B-1----:R-:W-:-:S04]  /*0210*/  IADD3 R5, PT, PT, R13, R12, R5 ;  /* 0x0000000c0d057210 */ /* 0x002fc80007ffe005 */
[----:B--2---:R-:W-:-:S05]  /*0220*/  IADD3 R5, PT, PT, R15, R14, R5 ;  /* 0x0000000e0f057210 */ /* 0x004fca0007ffe005 */
[----:B------:R-:W-:Y:S01]  /*0230*/  STG.E desc[UR6][R2.64], R5 ;  /* 0x0000000502007986 */ /* 0x000fe2000c101906 */
[----:B------:R-:W-:Y:S05]  /*0240*/  EXIT ;  /* 0x000000000000794d */ /* 0x000fea0003800000 */
.L_x_0:
[----:B------:R-:W-:-:S00]  /*0250*/  BRA `(.L_x_0) ;  /* 0xfffffffc00fc7947 */ /* 0x000fc0000383ffff */
[----:B------:R-:W-:-:S00]  /*0260*/  NOP ;  /* 0x0000000000007918 */ /* 0x000fc00000000000 */
        /* <DEDUP_REMOVED lines=9> */
.L_x_1:


//--------------------- .nv.shared._Z7stencilPiS_ --------------------------
	.section	.nv.shared._Z7stencilPiS_,"aw",@nobits
	.sectionflags	@""
	.align	4
.nv.shared._Z7stencilPiS_:
	.zero		2072


//--------------------- .nv.shared.reserved.0     --------------------------
	.section	.nv.shared.reserved.0,"aw",@nobits
	.weak		__nv_reservedSMEM_offset_0_alias
	.size		__nv_reservedSMEM_offset_0_alias, 0, 64
	.other		__nv_reservedSMEM_offset_0_alias,@"STO_CUDA_RESERVED_SHARED STV_DEFAULT"
__nv_reservedSMEM_offset_0_alias:
	.zero		0
	.zero		64


//--------------------- .nv.constant0._Z7stencilPiS_ --------------------------
	.section	.nv.constant0._Z7stencilPiS_,"a",@progbits
	.sectionflags	@""
	.align	4
.nv.constant0._Z7stencilPiS_:
	.zero		912


//--------------------- SYMBOLS --------------------------

	.type		.nv.reservedSmem.offset0,@object
	.size		.nv.reservedSmem.offset0,0x4
	.type		.nv.reservedSmem.cap,@object
	.size		.nv.reservedSmem.cap,0x4
